//
// Generated by NVIDIA NVVM Compiler
//
// Compiler Build ID: CL-36424714
// Cuda compilation tools, release 13.0, V13.0.88
// Based on NVVM 20.0.0
//

.version 9.0
.target sm_100
.address_size 64

	// .globl	_Z14_matmul_kernelPfS_S_iii
// _ZZ14_matmul_kernelPfS_S_iiiE3Mds has been demoted
// _ZZ14_matmul_kernelPfS_S_iiiE3Nds has been demoted

.visible .entry _Z14_matmul_kernelPfS_S_iii(
	.param .u64 .ptr .align 1 _Z14_matmul_kernelPfS_S_iii_param_0,
	.param .u64 .ptr .align 1 _Z14_matmul_kernelPfS_S_iii_param_1,
	.param .u64 .ptr .align 1 _Z14_matmul_kernelPfS_S_iii_param_2,
	.param .u32 _Z14_matmul_kernelPfS_S_iii_param_3,
	.param .u32 _Z14_matmul_kernelPfS_S_iii_param_4,
	.param .u32 _Z14_matmul_kernelPfS_S_iii_param_5
)
{
	.reg .pred 	%p<12>;
	.reg .b32 	%r<42>;
	.reg .b32 	%f<63>;
	.reg .b64 	%rd<13>;
	// demoted variable
	.shared .align 4 .b8 _ZZ14_matmul_kernelPfS_S_iiiE3Mds[1024];
	// demoted variable
	.shared .align 4 .b8 _ZZ14_matmul_kernelPfS_S_iiiE3Nds[1024];
	ld.param.u64 	%rd4, [_Z14_matmul_kernelPfS_S_iii_param_0];
	ld.param.u64 	%rd5, [_Z14_matmul_kernelPfS_S_iii_param_1];
	ld.param.u64 	%rd6, [_Z14_matmul_kernelPfS_S_iii_param_2];
	ld.param.u32 	%r23, [_Z14_matmul_kernelPfS_S_iii_param_3];
	ld.param.u32 	%r24, [_Z14_matmul_kernelPfS_S_iii_param_4];
	ld.param.u32 	%r25, [_Z14_matmul_kernelPfS_S_iii_param_5];
	mov.u32 	%r37, %tid.x;
	mov.u32 	%r39, %tid.y;
	mov.u32 	%r26, %ctaid.x;
	mov.u32 	%r27, %ntid.x;
	mad.lo.s32 	%r3, %r26, %r27, %r37;
	mov.u32 	%r28, %ctaid.y;
	mov.u32 	%r29, %ntid.y;
	mad.lo.s32 	%r4, %r28, %r29, %r39;
	setp.lt.s32 	%p1, %r25, 1;
	mov.f32 	%f62, 0f00000000;
	@%p1 bra 	$L__BB0_7;
	add.s32 	%r30, %r25, 15;
	shr.u32 	%r31, %r30, 4;
	shl.b32 	%r32, %r39, 6;
	mov.u32 	%r33, _ZZ14_matmul_kernelPfS_S_iiiE3Mds;
	add.s32 	%r5, %r33, %r32;
	shl.b32 	%r34, %r37, 2;
	add.s32 	%r6, %r5, %r34;
	mov.u32 	%r35, _ZZ14_matmul_kernelPfS_S_iiiE3Nds;
	add.s32 	%r8, %r35, %r34;
	add.s32 	%r7, %r8, %r32;
	neg.s32 	%r41, %r31;
	mad.lo.s32 	%r40, %r39, %r24, %r3;
	shl.b32 	%r11, %r24, 4;
	mad.lo.s32 	%r38, %r25, %r4, %r37;
	cvta.to.global.u64 	%rd1, %rd4;
	cvta.to.global.u64 	%rd2, %rd5;
	mov.f32 	%f62, 0f00000000;
$L__BB0_2:
	setp.ge.s32 	%p2, %r4, %r23;
	mul.wide.s32 	%rd7, %r38, 4;
	add.s64 	%rd3, %rd1, %rd7;
	setp.ge.s32 	%p3, %r37, %r25;
	mov.f32 	%f60, 0f00000000;
	or.pred  	%p4, %p3, %p2;
	@%p4 bra 	$L__BB0_4;
	ld.global.f32 	%f60, [%rd3];
$L__BB0_4:
	setp.ge.s32 	%p5, %r3, %r24;
	st.shared.f32 	[%r6], %f60;
	setp.ge.s32 	%p6, %r39, %r25;
	mov.f32 	%f61, 0f00000000;
	or.pred  	%p7, %p5, %p6;
	@%p7 bra 	$L__BB0_6;
	mul.wide.s32 	%rd8, %r40, 4;
	add.s64 	%rd9, %rd2, %rd8;
	ld.global.f32 	%f61, [%rd9];
$L__BB0_6:
	st.shared.f32 	[%r7], %f61;
	bar.sync 	0;
	ld.shared.f32 	%f12, [%r5];
	ld.shared.f32 	%f13, [%r8];
	fma.rn.f32 	%f14, %f12, %f13, %f62;
	ld.shared.f32 	%f15, [%r5+4];
	ld.shared.f32 	%f16, [%r8+64];
	fma.rn.f32 	%f17, %f15, %f16, %f14;
	ld.shared.f32 	%f18, [%r5+8];
	ld.shared.f32 	%f19, [%r8+128];
	fma.rn.f32 	%f20, %f18, %f19, %f17;
	ld.shared.f32 	%f21, [%r5+12];
	ld.shared.f32 	%f22, [%r8+192];
	fma.rn.f32 	%f23, %f21, %f22, %f20;
	ld.shared.f32 	%f24, [%r5+16];
	ld.shared.f32 	%f25, [%r8+256];
	fma.rn.f32 	%f26, %f24, %f25, %f23;
	ld.shared.f32 	%f27, [%r5+20];
	ld.shared.f32 	%f28, [%r8+320];
	fma.rn.f32 	%f29, %f27, %f28, %f26;
	ld.shared.f32 	%f30, [%r5+24];
	ld.shared.f32 	%f31, [%r8+384];
	fma.rn.f32 	%f32, %f30, %f31, %f29;
	ld.shared.f32 	%f33, [%r5+28];
	ld.shared.f32 	%f34, [%r8+448];
	fma.rn.f32 	%f35, %f33, %f34, %f32;
	ld.shared.f32 	%f36, [%r5+32];
	ld.shared.f32 	%f37, [%r8+512];
	fma.rn.f32 	%f38, %f36, %f37, %f35;
	ld.shared.f32 	%f39, [%r5+36];
	ld.shared.f32 	%f40, [%r8+576];
	fma.rn.f32 	%f41, %f39, %f40, %f38;
	ld.shared.f32 	%f42, [%r5+40];
	ld.shared.f32 	%f43, [%r8+640];
	fma.rn.f32 	%f44, %f42, %f43, %f41;
	ld.shared.f32 	%f45, [%r5+44];
	ld.shared.f32 	%f46, [%r8+704];
	fma.rn.f32 	%f47, %f45, %f46, %f44;
	ld.shared.f32 	%f48, [%r5+48];
	ld.shared.f32 	%f49, [%r8+768];
	fma.rn.f32 	%f50, %f48, %f49, %f47;
	ld.shared.f32 	%f51, [%r5+52];
	ld.shared.f32 	%f52, [%r8+832];
	fma.rn.f32 	%f53, %f51, %f52, %f50;
	ld.shared.f32 	%f54, [%r5+56];
	ld.shared.f32 	%f55, [%r8+896];
	fma.rn.f32 	%f56, %f54, %f55, %f53;
	ld.shared.f32 	%f57, [%r5+60];
	ld.shared.f32 	%f58, [%r8+960];
	fma.rn.f32 	%f62, %f57, %f58, %f56;
	bar.sync 	0;
	add.s32 	%r41, %r41, 1;
	setp.ne.s32 	%p8, %r41, 0;
	add.s32 	%r40, %r40, %r11;
	add.s32 	%r39, %r39, 16;
	add.s32 	%r38, %r38, 16;
	add.s32 	%r37, %r37, 16;
	@%p8 bra 	$L__BB0_2;
$L__BB0_7:
	setp.ge.s32 	%p9, %r3, %r24;
	setp.ge.s32 	%p10, %r4, %r23;
	or.pred  	%p11, %p9, %p10;
	@%p11 bra 	$L__BB0_9;
	mad.lo.s32 	%r36, %r24, %r4, %r3;
	cvta.to.global.u64 	%rd10, %rd6;
	mul.wide.s32 	%rd11, %r36, 4;
	add.s64 	%rd12, %rd10, %rd11;
	st.global.f32 	[%rd12], %f62;
$L__BB0_9:
	ret;

}


// ===== COMPILED SASS (sm_100) =====

	.target	sm_100

	.elftype	@"ET_EXEC"


//--------------------- .note.nv.tkinfo           --------------------------
	.section	.note.nv.tkinfo,"",@"SHT_NOTE"
	.sectionflags	@"SHF_NOTE_NV_TKINFO"
	.tkinfo
        /*0018*/ 	.word	0x00000002
        /*0030*/ 	.string	""
        /*0030*/ 	.string	"ptxas"
        /*0030*/ 	.string	"Cuda compilation tools, release 13.0, V13.0.88"
        /*0030*/ 	.string	"Build cuda_13.0.r13.0/compiler.36424714_0"
        /*0030*/ 	.string	"-arch sm_100 -m 64 "



//--------------------- .note.nv.cuinfo           --------------------------
	.section	.note.nv.cuinfo,"",@"SHT_NOTE"
	.sectionflags	@"SHF_NOTE_NV_CUINFO"
        /*0018*/ 	.short	0x0002
        /*001a*/ 	.short	0x0064
        /*001c*/ 	.short	0x0082
	.zero		2


//--------------------- .nv.info                  --------------------------
	.section	.nv.info,"",@"SHT_CUDA_INFO"
	.align	4


	//----- nvinfo : EIATTR_REGCOUNT
	.align		4
        /*0000*/ 	.byte	0x04, 0x2f
        /*0002*/ 	.short	(.L_1 - .L_0)
	.align		4
.L_0:
        /*0004*/ 	.word	index@(_Z14_matmul_kernelPfS_S_iii)
        /*0008*/ 	.word	0x00000020


	//----- nvinfo : EIATTR_FRAME_SIZE
	.align		4
.L_1:
        /*000c*/ 	.byte	0x04, 0x11
        /*000e*/ 	.short	(.L_3 - .L_2)
	.align		4
.L_2:
        /*0010*/ 	.word	index@(_Z14_matmul_kernelPfS_S_iii)
        /*0014*/ 	.word	0x00000000


	//----- nvinfo : EIATTR_MIN_STACK_SIZE
	.align		4
.L_3:
        /*0018*/ 	.byte	0x04, 0x12
        /*001a*/ 	.short	(.L_5 - .L_4)
	.align		4
.L_4:
        /*001c*/ 	.word	index@(_Z14_matmul_kernelPfS_S_iii)
        /*0020*/ 	.word	0x00000000
.L_5:


//--------------------- .nv.compat                --------------------------
	.section	.nv.compat,"",@"SHT_CUDA_COMPAT_INFO"
	.align	4
        /*0000*/ 	.byte	0x02, 0x09, 0x00, 0x00, 0x02, 0x02, 0x01, 0x00, 0x02, 0x05, 0x05, 0x00, 0x03, 0x07, 0x01, 0x01
        /*0010*/ 	.byte	0x02, 0x03, 0x00, 0x00, 0x02, 0x06, 0x01, 0x00, 0x04, 0x0b, 0x08, 0x00, 0x09, 0x00, 0x00, 0x00
        /*0020*/ 	.byte	0x00, 0x00, 0x00, 0x00


//--------------------- .nv.info._Z14_matmul_kernelPfS_S_iii --------------------------
	.section	.nv.info._Z14_matmul_kernelPfS_S_iii,"",@"SHT_CUDA_INFO"
	.sectionflags	@""
	.align	4


	//----- nvinfo : EIATTR_CUDA_API_VERSION
	.align		4
        /*0000*/ 	.byte	0x04, 0x37
        /*0002*/ 	.short	(.L_7 - .L_6)
.L_6:
        /*0004*/ 	.word	0x00000082


	//----- nvinfo : EIATTR_KPARAM_INFO
	.align		4
.L_7:
        /*0008*/ 	.byte	0x04, 0x17
        /*000a*/ 	.short	(.L_9 - .L_8)
.L_8:
        /*000c*/ 	.word	0x00000000
        /*0010*/ 	.short	0x0005
        /*0012*/ 	.short	0x0020
        /*0014*/ 	.byte	0x00, 0xf0, 0x11, 0x00


	//----- nvinfo : EIATTR_KPARAM_INFO
	.align		4
.L_9:
        /*0018*/ 	.byte	0x04, 0x17
        /*001a*/ 	.short	(.L_11 - .L_10)
.L_10:
        /*001c*/ 	.word	0x00000000
        /*0020*/ 	.short	0x0004
        /*0022*/ 	.short	0x001c
        /*0024*/ 	.byte	0x00, 0xf0, 0x11, 0x00


	//----- nvinfo : EIATTR_KPARAM_INFO
	.align		4
.L_11:
        /*0028*/ 	.byte	0x04, 0x17
        /*002a*/ 	.short	(.L_13 - .L_12)
.L_12:
        /*002c*/ 	.word	0x00000000
        /*0030*/ 	.short	0x0003
        /*0032*/ 	.short	0x0018
        /*0034*/ 	.byte	0x00, 0xf0, 0x11, 0x00


	//----- nvinfo : EIATTR_KPARAM_INFO
	.align		4
.L_13:
        /*0038*/ 	.byte	0x04, 0x17
        /*003a*/ 	.short	(.L_15 - .L_14)
.L_14:
        /*003c*/ 	.word	0x00000000
        /*0040*/ 	.short	0x0002
        /*0042*/ 	.short	0x0010
        /*0044*/ 	.byte	0x00, 0xf5, 0x21, 0x00


	//----- nvinfo : EIATTR_KPARAM_INFO
	.align		4
.L_15:
        /*0048*/ 	.byte	0x04, 0x17
        /*004a*/ 	.short	(.L_17 - .L_16)
.L_16:
        /*004c*/ 	.word	0x00000000
        /*0050*/ 	.short	0x0001
        /*0052*/ 	.short	0x0008
        /*0054*/ 	.byte	0x00, 0xf5, 0x21, 0x00


	//----- nvinfo : EIATTR_KPARAM_INFO
	.align		4
.L_17:
        /*0058*/ 	.byte	0x04, 0x17
        /*005a*/ 	.short	(.L_19 - .L_18)
.L_18:
        /*005c*/ 	.word	0x00000000
        /*0060*/ 	.short	0x0000
        /*0062*/ 	.short	0x0000
        /*0064*/ 	.byte	0x00, 0xf5, 0x21, 0x00


	//----- nvinfo : EIATTR_SPARSE_MMA_MASK
	.align		4
.L_19:
        /*0068*/ 	.byte	0x03, 0x50
        /*006a*/ 	.short	0x0000


	//----- nvinfo : EIATTR_MAXREG_COUNT
	.align		4
        /*006c*/ 	.byte	0x03, 0x1b
        /*006e*/ 	.short	0x00ff


	//----- nvinfo : EIATTR_NUM_BARRIERS
	.align		4
        /*0070*/ 	.byte	0x02, 0x4c
        /*0072*/ 	.byte	0x01
	.zero		1


	//----- nvinfo : EIATTR_MERCURY_ISA_VERSION
	.align		4
        /*0074*/ 	.byte	0x03, 0x5f
        /*0076*/ 	.short	0x0101


	//----- nvinfo : EIATTR_VRC_CTA_INIT_COUNT
	.align		4
        /*0078*/ 	.byte	0x02, 0x4a
	.zero		1
	.zero		1


	//----- nvinfo : EIATTR_EXIT_INSTR_OFFSETS
	.align		4
        /*007c*/ 	.byte	0x04, 0x1c
        /*007e*/ 	.short	(.L_21 - .L_20)


	//   ....[0]....
.L_20:
        /*0080*/ 	.word	0x000005e0


	//   ....[1]....
        /*0084*/ 	.word	0x00000630


	//----- nvinfo : EIATTR_CBANK_PARAM_SIZE
	.align		4
.L_21:
        /*0088*/ 	.byte	0x03, 0x19
        /*008a*/ 	.short	0x0024


	//----- nvinfo : EIATTR_PARAM_CBANK
	.align		4
        /*008c*/ 	.byte	0x04, 0x0a
        /*008e*/ 	.short	(.L_23 - .L_22)
	.align		4
.L_22:
        /*0090*/ 	.word	index@(.nv.constant0._Z14_matmul_kernelPfS_S_iii)
        /*0094*/ 	.short	0x0380
        /*0096*/ 	.short	0x0024


	//----- nvinfo : EIATTR_SW_WAR
	.align		4
.L_23:
        /*0098*/ 	.byte	0x04, 0x36
        /*009a*/ 	.short	(.L_25 - .L_24)
.L_24:
        /*009c*/ 	.word	0x00000008
.L_25:


//--------------------- .nv.callgraph             --------------------------
	.section	.nv.callgraph,"",@"SHT_CUDA_CALLGRAPH"
	.align	4
	.sectionentsize	8
	.align		4
        /*0000*/ 	.word	0x00000000
	.align		4
        /*0004*/ 	.word	0xffffffff
	.align		4
        /*0008*/ 	.word	0x00000000
	.align		4
        /*000c*/ 	.word	0xfffffffe
	.align		4
        /*0010*/ 	.word	0x00000000
	.align		4
        /*0014*/ 	.word	0xfffffffd
	.align		4
        /*0018*/ 	.word	0x00000000
	.align		4
        /*001c*/ 	.word	0xfffffffc


//--------------------- .text._Z14_matmul_kernelPfS_S_iii --------------------------
	.section	.text._Z14_matmul_kernelPfS_S_iii,"ax",@progbits
	.align	128
        .global         _Z14_matmul_kernelPfS_S_iii
        .type           _Z14_matmul_kernelPfS_S_iii,@function
        .size           _Z14_matmul_kernelPfS_S_iii,(.L_x_3 - _Z14_matmul_kernelPfS_S_iii)
        .other          _Z14_matmul_kernelPfS_S_iii,@"STO_CUDA_ENTRY STV_DEFAULT"
_Z14_matmul_kernelPfS_S_iii:
.text._Z14_matmul_kernelPfS_S_iii:
[----:B------:R-:W-:Y:S01]  /*0000*/  LDC R1, c[0x0][0x37c] ;  /* 0x0000df00ff017b82 */ /* 0x000fe20000000800 */
[----:B------:R-:W0:Y:S01]  /*0010*/  S2R R21, SR_TID.X ;  /* 0x0000000000157919 */ /* 0x000e220000002100 */
[----:B------:R-:W1:Y:S06]  /*0020*/  LDCU UR10, c[0x0][0x3a0] ;  /* 0x00007400ff0a77ac */ /* 0x000e6c0008000800 */
[----:B------:R-:W0:Y:S01]  /*0030*/  LDC R2, c[0x0][0x360] ;  /* 0x0000d800ff027b82 */ /* 0x000e220000000800 */
[----:B------:R-:W-:Y:S01]  /*0040*/  HFMA2 R23, -RZ, RZ, 0, 0 ;  /* 0x00000000ff177431 */ /* 0x000fe200000001ff */
[----:B------:R-:W2:Y:S01]  /*0050*/  S2R R0, SR_TID.Y ;  /* 0x0000000000007919 */ /* 0x000ea20000002200 */
[----:B------:R-:W3:Y:S05]  /*0060*/  LDCU.64 UR8, c[0x0][0x358] ;  /* 0x00006b00ff0877ac */ /* 0x000eea0008000a00 */
[----:B------:R-:W0:Y:S08]  /*0070*/  S2UR UR4, SR_CTAID.X ;  /* 0x00000000000479c3 */ /* 0x000e300000002500 */
[----:B------:R-:W2:Y:S01]  /*0080*/  S2UR UR5, SR_CTAID.Y ;  /* 0x00000000000579c3 */ /* 0x000ea20000002600 */
[----:B-1----:R-:W-:-:S07]  /*0090*/  UISETP.GE.AND UP0, UPT, UR10, 0x1, UPT ;  /* 0x000000010a00788c */ /* 0x002fce000bf06270 */
[----:B------:R-:W2:Y:S01]  /*00a0*/  LDC R3, c[0x0][0x364] ;  /* 0x0000d900ff037b82 */ /* 0x000ea20000000800 */
[----:B0-----:R-:W-:Y:S02]  /*00b0*/  IMAD R13, R2, UR4, R21 ;  /* 0x00000004020d7c24 */ /* 0x001fe4000f8e0215 */
[----:B--2---:R-:W-:Y:S01]  /*00c0*/  IMAD R12, R3, UR5, R0 ;  /* 0x00000005030c7c24 */ /* 0x004fe2000f8e0200 */
[----:B---3--:R-:W-:Y:S06]  /*00d0*/  BRA.U !UP0, `(.L_x_0) ;  /* 0x0000000508347547 */ /* 0x008fec000b800000 */
[----:B------:R-:W0:Y:S01]  /*00e0*/  S2UR UR7, SR_CgaCtaId ;  /* 0x00000000000779c3 */ /* 0x000e220000008800 */
[----:B------:R-:W1:Y:S01]  /*00f0*/  LDCU.64 UR12, c[0x0][0x398] ;  /* 0x00007300ff0c77ac */ /* 0x000e620008000a00 */
[----:B------:R-:W-:Y:S01]  /*0100*/  MOV R23, RZ ;  /* 0x000000ff00177202 */ /* 0x000fe20000000f00 */
[----:B------:R-:W-:Y:S01]  /*0110*/  IMAD R15, R12, UR10, R21 ;  /* 0x0000000a0c0f7c24 */ /* 0x000fe2000f8e0215 */
[----:B------:R-:W-:Y:S01]  /*0120*/  UMOV UR5, 0x400 ;  /* 0x0000040000057882 */ /* 0x000fe20000000000 */
[----:B------:R-:W-:-:S03]  /*0130*/  UIADD3 UR4, UPT, UPT, UR10, 0xf, URZ ;  /* 0x0000000f0a047890 */ /* 0x000fc6000fffe0ff */
[----:B------:R-:W2:Y:S01]  /*0140*/  LDC R14, c[0x0][0x39c] ;  /* 0x0000e700ff0e7b82 */ /* 0x000ea20000000800 */
[----:B------:R-:W-:Y:S02]  /*0150*/  UIADD3 UR6, UPT, UPT, UR5, 0x400, URZ ;  /* 0x0000040005067890 */ /* 0x000fe4000fffe0ff */
[----:B------:R-:W-:Y:S01]  /*0160*/  USHF.R.U32.HI UR4, URZ, 0x4, UR4 ;  /* 0x00000004ff047899 */ /* 0x000fe20008011604 */
[----:B------:R-:W3:Y:S04]  /*0170*/  LDCU UR11, c[0x0][0x3a0] ;  /* 0x00007400ff0b77ac */ /* 0x000ee80008000800 */
[----:B------:R-:W4:Y:S01]  /*0180*/  LDC.64 R2, c[0x0][0x380] ;  /* 0x0000e000ff027b82 */ /* 0x000f220000000a00 */
[----:B------:R-:W-:Y:S01]  /*0190*/  UIADD3 UR4, UPT, UPT, -UR4, URZ, URZ ;  /* 0x000000ff04047290 */ /* 0x000fe2000fffe1ff */
[----:B-1----:R-:W-:Y:S01]  /*01a0*/  ISETP.GE.AND P1, PT, R12, UR12, PT ;  /* 0x0000000c0c007c0c */ /* 0x002fe2000bf26270 */
[----:B------:R-:W-:Y:S01]  /*01b0*/  IMAD R17, R0, UR13, R13 ;  /* 0x0000000d00117c24 */ /* 0x000fe2000f8e020d */
[----:B0-----:R-:W-:-:S02]  /*01c0*/  ULEA UR5, UR7, UR5, 0x18 ;  /* 0x0000000507057291 */ /* 0x001fc4000f8ec0ff */
[----:B------:R-:W-:-:S04]  /*01d0*/  ULEA UR6, UR7, UR6, 0x18 ;  /* 0x0000000607067291 */ /* 0x000fc8000f8ec0ff */
[C---:B------:R-:W-:Y:S02]  /*01e0*/  LEA R18, R0.reuse, UR5, 0x6 ;  /* 0x0000000500127c11 */ /* 0x040fe4000f8e30ff */
[C---:B------:R-:W-:Y:S02]  /*01f0*/  LEA R19, R21.reuse, UR6, 0x2 ;  /* 0x0000000615137c11 */ /* 0x040fe4000f8e10ff */
[----:B------:R-:W-:Y:S02]  /*0200*/  LEA R20, R21, R18, 0x2 ;  /* 0x0000001215147211 */ /* 0x000fe400078e10ff */
[----:B---3--:R-:W-:-:S07]  /*0210*/  LEA R16, R0, R19, 0x6 ;  /* 0x0000001300107211 */ /* 0x008fce00078e30ff */
.L_x_1:
[----:B------:R-:W-:Y:S01]  /*0220*/  ISETP.GE.AND P0, PT, R0, UR11, PT ;  /* 0x0000000b00007c0c */ /* 0x000fe2000bf06270 */
[----:B------:R-:W-:Y:S01]  /*0230*/  HFMA2 R29, -RZ, RZ, 0, 0 ;  /* 0x00000000ff1d7431 */ /* 0x000fe200000001ff */
[----:B------:R-:W-:Y:S01]  /*0240*/  ISETP.GE.OR P2, PT, R21, UR11, P1 ;  /* 0x0000000b15007c0c */ /* 0x000fe20008f46670 */
[----:B----4-:R-:W-:Y:S01]  /*0250*/  IMAD.WIDE R4, R15, 0x4, R2 ;  /* 0x000000040f047825 */ /* 0x010fe200078e0202 */
[----:B--2---:R-:W-:Y:S02]  /*0260*/  ISETP.GE.OR P0, PT, R13, R14, P0 ;  /* 0x0000000e0d00720c */ /* 0x004fe40000706670 */
[----:B------:R-:W-:-:S09]  /*0270*/  MOV R27, RZ ;  /* 0x000000ff001b7202 */ /* 0x000fd20000000f00 */
[----:B------:R-:W2:Y:S02]  /*0280*/  @!P2 LDG.E R27, desc[UR8][R4.64] ;  /* 0x00000008041ba981 */ /* 0x000ea4000c1e1900 */
[----:B------:R-:W0:Y:S02]  /*0290*/  @!P0 LDC.64 R6, c[0x0][0x388] ;  /* 0x0000e200ff068b82 */ /* 0x000e240000000a00 */
[----:B0-----:R-:W-:-:S05]  /*02a0*/  @!P0 IMAD.WIDE R6, R17, 0x4, R6 ;  /* 0x0000000411068825 */ /* 0x001fca00078e0206 */
[----:B------:R-:W3:Y:S01]  /*02b0*/  @!P0 LDG.E R29, desc[UR8][R6.64] ;  /* 0x00000008061d8981 */ /* 0x000ee2000c1e1900 */
[----:B------:R-:W-:-:S04]  /*02c0*/  UIADD3 UR4, UPT, UPT, UR4, 0x1, URZ ;  /* 0x0000000104047890 */ /* 0x000fc8000fffe0ff */
[----:B------:R-:W-:Y:S01]  /*02d0*/  UISETP.NE.AND UP0, UPT, UR4, URZ, UPT ;  /* 0x000000ff0400728c */ /* 0x000fe2000bf05270 */
[----:B------:R-:W-:Y:S02]  /*02e0*/  IADD3 R0, PT, PT, R0, 0x10, RZ ;  /* 0x0000001000007810 */ /* 0x000fe40007ffe0ff */
[----:B------:R-:W-:Y:S02]  /*02f0*/  IADD3 R15, PT, PT, R15, 0x10, RZ ;  /* 0x000000100f0f7810 */ /* 0x000fe40007ffe0ff */
[----:B------:R-:W-:Y:S02]  /*0300*/  IADD3 R21, PT, PT, R21, 0x10, RZ ;  /* 0x0000001015157810 */ /* 0x000fe40007ffe0ff */
[----:B------:R-:W-:Y:S01]  /*0310*/  LEA R17, R14, R17, 0x4 ;  /* 0x000000110e117211 */ /* 0x000fe200078e20ff */
[----:B--2---:R-:W-:Y:S04]  /*0320*/  STS [R20], R27 ;  /* 0x0000001b14007388 */ /* 0x004fe80000000800 */
[----:B---3--:R-:W-:Y:S01]  /*0330*/  STS [R16], R29 ;  /* 0x0000001d10007388 */ /* 0x008fe20000000800 */
[----:B------:R-:W-:Y:S06]  /*0340*/  BAR.SYNC.DEFER_BLOCKING 0x0 ;  /* 0x0000000000007b1d */ /* 0x000fec0000010000 */
[----:B------:R-:W-:Y:S04]  /*0350*/  LDS R22, [R19] ;  /* 0x0000000013167984 */ /* 0x000fe80000000800 */
[----:B------:R-:W0:Y:S04]  /*0360*/  LDS.128 R8, [R18] ;  /* 0x0000000012087984 */ /* 0x000e280000000c00 */
[----:B------:R-:W1:Y:S04]  /*0370*/  LDS R26, [R19+0x40] ;  /* 0x00004000131a7984 */ /* 0x000e680000000800 */
[----:B------:R-:W2:Y:S04]  /*0380*/  LDS R25, [R19+0x80] ;  /* 0x0000800013197984 */ /* 0x000ea80000000800 */
[----:B------:R-:W3:Y:S04]  /*0390*/  LDS R24, [R19+0xc0] ;  /* 0x0000c00013187984 */ /* 0x000ee80000000800 */
[----:B------:R-:W-:Y:S04]  /*03a0*/  LDS.128 R4, [R18+0x10] ;  /* 0x0000100012047984 */ /* 0x000fe80000000c00 */
[----:B------:R-:W-:Y:S01]  /*03b0*/  LDS R27, [R19+0x200] ;  /* 0x00020000131b7984 */ /* 0x000fe20000000800 */
[----:B0-----:R-:W-:-:S03]  /*03c0*/  FFMA R8, R8, R22, R23 ;  /* 0x0000001608087223 */ /* 0x001fc60000000017 */
[----:B------:R-:W0:Y:S01]  /*03d0*/  LDS R23, [R19+0x100] ;  /* 0x0001000013177984 */ /* 0x000e220000000800 */
[----:B-1----:R-:W-:-:S03]  /*03e0*/  FFMA R8, R26, R9, R8 ;  /* 0x000000091a087223 */ /* 0x002fc60000000008 */
[----:B------:R-:W1:Y:S01]  /*03f0*/  LDS R22, [R19+0x140] ;  /* 0x0001400013167984 */ /* 0x000e620000000800 */
[----:B--2---:R-:W-:-:S03]  /*0400*/  FFMA R9, R25, R10, R8 ;  /* 0x0000000a19097223 */ /* 0x004fc60000000008 */
[----:B------:R-:W2:Y:S01]  /*0410*/  LDS R25, [R19+0x180] ;  /* 0x0001800013197984 */ /* 0x000ea20000000800 */
[----:B---3--:R-:W-:-:S03]  /*0420*/  FFMA R9, R24, R11, R9 ;  /* 0x0000000b18097223 */ /* 0x008fc60000000009 */
[----:B------:R-:W3:Y:S04]  /*0430*/  LDS R26, [R19+0x1c0] ;  /* 0x0001c000131a7984 */ /* 0x000ee80000000800 */
[----:B------:R-:W-:Y:S01]  /*0440*/  LDS R24, [R19+0x240] ;  /* 0x0002400013187984 */ /* 0x000fe20000000800 */
[----:B0-----:R-:W-:-:S03]  /*0450*/  FFMA R23, R4, R23, R9 ;  /* 0x0000001704177223 */ /* 0x001fc60000000009 */
[----:B------:R-:W0:Y:S01]  /*0460*/  LDS.128 R8, [R18+0x20] ;  /* 0x0000200012087984 */ /* 0x000e220000000c00 */
[----:B-1----:R-:W-:-:S03]  /*0470*/  FFMA R22, R22, R5, R23 ;  /* 0x0000000516167223 */ /* 0x002fc60000000017 */
[----:B------:R-:W1:Y:S01]  /*0480*/  LDS R23, [R19+0x280] ;  /* 0x0002800013177984 */ /* 0x000e620000000800 */
[----:B--2---:R-:W-:-:S03]  /*0490*/  FFMA R25, R25, R6, R22 ;  /* 0x0000000619197223 */ /* 0x004fc60000000016 */
[----:B------:R-:W2:Y:S01]  /*04a0*/  LDS R22, [R19+0x2c0] ;  /* 0x0002c00013167984 */ /* 0x000ea20000000800 */
[----:B---3--:R-:W-:-:S03]  /*04b0*/  FFMA R7, R26, R7, R25 ;  /* 0x000000071a077223 */ /* 0x008fc60000000019 */
[----:B------:R-:W-:Y:S01]  /*04c0*/  LDS R25, [R19+0x300] ;  /* 0x0003000013197984 */ /* 0x000fe20000000800 */
[----:B0-----:R-:W-:-:S03]  /*04d0*/  FFMA R27, R8, R27, R7 ;  /* 0x0000001b081b7223 */ /* 0x001fc60000000007 */
[----:B------:R-:W0:Y:S01]  /*04e0*/  LDS.128 R4, [R18+0x30] ;  /* 0x0000300012047984 */ /* 0x000e220000000c00 */
[----:B------:R-:W-:-:S03]  /*04f0*/  FFMA R24, R24, R9, R27 ;  /* 0x0000000918187223 */ /* 0x000fc6000000001b */
[----:B------:R-:W3:Y:S04]  /*0500*/  LDS R27, [R19+0x340] ;  /* 0x00034000131b7984 */ /* 0x000ee80000000800 */
[----:B------:R-:W4:Y:S04]  /*0510*/  LDS R9, [R19+0x380] ;  /* 0x0003800013097984 */ /* 0x000f280000000800 */
[----:B------:R-:W5:Y:S01]  /*0520*/  LDS R8, [R19+0x3c0] ;  /* 0x0003c00013087984 */ /* 0x000f620000000800 */
[----:B-1----:R-:W-:-:S04]  /*0530*/  FFMA R23, R23, R10, R24 ;  /* 0x0000000a17177223 */ /* 0x002fc80000000018 */
[----:B--2---:R-:W-:-:S04]  /*0540*/  FFMA R11, R22, R11, R23 ;  /* 0x0000000b160b7223 */ /* 0x004fc80000000017 */
[----:B0-----:R-:W-:-:S04]  /*0550*/  FFMA R4, R4, R25, R11 ;  /* 0x0000001904047223 */ /* 0x001fc8000000000b */
[----:B---3--:R-:W-:-:S04]  /*0560*/  FFMA R4, R27, R5, R4 ;  /* 0x000000051b047223 */ /* 0x008fc80000000004 */
[----:B----4-:R-:W-:-:S04]  /*0570*/  FFMA R9, R9, R6, R4 ;  /* 0x0000000609097223 */ /* 0x010fc80000000004 */
[----:B-----5:R-:W-:Y:S01]  /*0580*/  FFMA R23, R8, R7, R9 ;  /* 0x0000000708177223 */ /* 0x020fe20000000009 */
[----:B------:R-:W-:Y:S06]  /*0590*/  BAR.SYNC.DEFER_BLOCKING 0x0 ;  /* 0x0000000000007b1d */ /* 0x000fec0000010000 */
[----:B------:R-:W-:Y:S05]  /*05a0*/  BRA.U UP0, `(.L_x_1) ;  /* 0xfffffffd001c7547 */ /* 0x000fea000b83ffff */
.L_x_0:
[----:B------:R-:W0:Y:S02]  /*05b0*/  LDCU.64 UR4, c[0x0][0x398] ;  /* 0x00007300ff0477ac */ /* 0x000e240008000a00 */
[----:B0-----:R-:W-:-:S04]  /*05c0*/  ISETP.GE.AND P0, PT, R12, UR4, PT ;  /* 0x000000040c007c0c */ /* 0x001fc8000bf06270 */
[----:B------:R-:W-:-:S13]  /*05d0*/  ISETP.GE.OR P0, PT, R13, UR5, P0 ;  /* 0x000000050d007c0c */ /* 0x000fda0008706670 */
[----:B------:R-:W-:Y:S05]  /*05e0*/  @P0 EXIT ;  /* 0x000000000000094d */ /* 0x000fea0003800000 */
[----:B------:R-:W0:Y:S01]  /*05f0*/  LDC.64 R2, c[0x0][0x390] ;  /* 0x0000e400ff027b82 */ /* 0x000e220000000a00 */
[----:B------:R-:W-:-:S04]  /*0600*/  IMAD R13, R12, UR5, R13 ;  /* 0x000000050c0d7c24 */ /* 0x000fc8000f8e020d */
[----:B0-----:R-:W-:-:S05]  /*0610*/  IMAD.WIDE R2, R13, 0x4, R2 ;  /* 0x000000040d027825 */ /* 0x001fca00078e0202 */
[----:B------:R-:W-:Y:S01]  /*0620*/  STG.E desc[UR8][R2.64], R23 ;  /* 0x0000001702007986 */ /* 0x000fe2000c101908 */
[----:B------:R-:W-:Y:S05]  /*0630*/  EXIT ;  /* 0x000000000000794d */ /* 0x000fea0003800000 */
.L_x_2:
[----:B------:R-:W-:-:S00]  /*0640*/  BRA `(.L_x_2) ;  /* 0xfffffffc00fc7947 */ /* 0x000fc0000383ffff */
[----:B------:R-:W-:-:S00]  /*0650*/  NOP ;  /* 0x0000000000007918 */ /* 0x000fc00000000000 */
        /* <DEDUP_REMOVED lines=10> */
.L_x_3:


//--------------------- .nv.shared._Z14_matmul_kernelPfS_S_iii --------------------------
	.section	.nv.shared._Z14_matmul_kernelPfS_S_iii,"aw",@nobits
	.sectionflags	@""
	.align	4
.nv.shared._Z14_matmul_kernelPfS_S_iii:
	.zero		3072


//--------------------- .nv.shared.reserved.0     --------------------------
	.section	.nv.shared.reserved.0,"aw",@nobits
	.weak		__nv_reservedSMEM_offset_0_alias
	.size		__nv_reservedSMEM_offset_0_alias, 0, 64
	.other		__nv_reservedSMEM_offset_0_alias,@"STO_CUDA_RESERVED_SHARED STV_DEFAULT"
__nv_reservedSMEM_offset_0_alias:
	.zero		0
	.zero		64


//--------------------- .nv.constant0._Z14_matmul_kernelPfS_S_iii --------------------------
	.section	.nv.constant0._Z14_matmul_kernelPfS_S_iii,"a",@progbits
	.sectionflags	@""
	.align	4
.nv.constant0._Z14_matmul_kernelPfS_S_iii:
	.zero		932


//--------------------- SYMBOLS --------------------------

	.type		.nv.reservedSmem.offset0,@object
	.size		.nv.reservedSmem.offset0,0x4
	.type		.nv.reservedSmem.cap,@object
	.size		.nv.reservedSmem.cap,0x4
